//
// Generated by NVIDIA NVVM Compiler
//
// Compiler Build ID: CL-36424714
// Cuda compilation tools, release 13.0, V13.0.88
// Based on NVVM 20.0.0
//

.version 9.0
.target sm_100
.address_size 64

	// .globl	_ZN4cuda8row_sumsEPKfPfm

.visible .entry _ZN4cuda8row_sumsEPKfPfm(
	.param .u64 .ptr .align 1 _ZN4cuda8row_sumsEPKfPfm_param_0,
	.param .u64 .ptr .align 1 _ZN4cuda8row_sumsEPKfPfm_param_1,
	.param .u64 _ZN4cuda8row_sumsEPKfPfm_param_2
)
{
	.reg .pred 	%p<10>;
	.reg .b32 	%r<5>;
	.reg .b32 	%f<82>;
	.reg .b64 	%rd<47>;

	ld.param.u64 	%rd25, [_ZN4cuda8row_sumsEPKfPfm_param_0];
	ld.param.u64 	%rd23, [_ZN4cuda8row_sumsEPKfPfm_param_1];
	ld.param.u64 	%rd24, [_ZN4cuda8row_sumsEPKfPfm_param_2];
	cvta.to.global.u64 	%rd1, %rd25;
	mov.u32 	%r1, %tid.x;
	mov.u32 	%r2, %ctaid.x;
	mov.u32 	%r3, %ntid.x;
	mad.lo.s32 	%r4, %r2, %r3, %r1;
	cvt.s64.s32 	%rd2, %r4;
	setp.le.u64 	%p1, %rd24, %rd2;
	@%p1 bra 	$L__BB0_14;
	mul.lo.s64 	%rd3, %rd24, %rd2;
	and.b64  	%rd4, %rd24, 15;
	setp.lt.u64 	%p2, %rd24, 16;
	mov.f32 	%f81, 0f00000000;
	mov.b64 	%rd43, 0;
	@%p2 bra 	$L__BB0_4;
	and.b64  	%rd43, %rd24, -16;
	shl.b64 	%rd27, %rd3, 2;
	add.s64 	%rd28, %rd27, %rd1;
	add.s64 	%rd40, %rd28, 32;
	mov.f32 	%f81, 0f00000000;
	mov.u64 	%rd41, %rd43;
$L__BB0_3:
	.pragma "nounroll";
	ld.global.f32 	%f17, [%rd40+-32];
	add.f32 	%f18, %f81, %f17;
	ld.global.f32 	%f19, [%rd40+-28];
	add.f32 	%f20, %f18, %f19;
	ld.global.f32 	%f21, [%rd40+-24];
	add.f32 	%f22, %f20, %f21;
	ld.global.f32 	%f23, [%rd40+-20];
	add.f32 	%f24, %f22, %f23;
	ld.global.f32 	%f25, [%rd40+-16];
	add.f32 	%f26, %f24, %f25;
	ld.global.f32 	%f27, [%rd40+-12];
	add.f32 	%f28, %f26, %f27;
	ld.global.f32 	%f29, [%rd40+-8];
	add.f32 	%f30, %f28, %f29;
	ld.global.f32 	%f31, [%rd40+-4];
	add.f32 	%f32, %f30, %f31;
	ld.global.f32 	%f33, [%rd40];
	add.f32 	%f34, %f32, %f33;
	ld.global.f32 	%f35, [%rd40+4];
	add.f32 	%f36, %f34, %f35;
	ld.global.f32 	%f37, [%rd40+8];
	add.f32 	%f38, %f36, %f37;
	ld.global.f32 	%f39, [%rd40+12];
	add.f32 	%f40, %f38, %f39;
	ld.global.f32 	%f41, [%rd40+16];
	add.f32 	%f42, %f40, %f41;
	ld.global.f32 	%f43, [%rd40+20];
	add.f32 	%f44, %f42, %f43;
	ld.global.f32 	%f45, [%rd40+24];
	add.f32 	%f46, %f44, %f45;
	ld.global.f32 	%f47, [%rd40+28];
	add.f32 	%f81, %f46, %f47;
	add.s64 	%rd41, %rd41, -16;
	add.s64 	%rd40, %rd40, 64;
	setp.ne.s64 	%p3, %rd41, 0;
	@%p3 bra 	$L__BB0_3;
$L__BB0_4:
	setp.eq.s64 	%p4, %rd4, 0;
	@%p4 bra 	$L__BB0_13;
	and.b64  	%rd12, %rd24, 7;
	setp.lt.u64 	%p5, %rd4, 8;
	@%p5 bra 	$L__BB0_7;
	add.s64 	%rd29, %rd43, %rd3;
	shl.b64 	%rd30, %rd29, 2;
	add.s64 	%rd31, %rd1, %rd30;
	ld.global.f32 	%f49, [%rd31];
	add.f32 	%f50, %f81, %f49;
	ld.global.f32 	%f51, [%rd31+4];
	add.f32 	%f52, %f50, %f51;
	ld.global.f32 	%f53, [%rd31+8];
	add.f32 	%f54, %f52, %f53;
	ld.global.f32 	%f55, [%rd31+12];
	add.f32 	%f56, %f54, %f55;
	ld.global.f32 	%f57, [%rd31+16];
	add.f32 	%f58, %f56, %f57;
	ld.global.f32 	%f59, [%rd31+20];
	add.f32 	%f60, %f58, %f59;
	ld.global.f32 	%f61, [%rd31+24];
	add.f32 	%f62, %f60, %f61;
	ld.global.f32 	%f63, [%rd31+28];
	add.f32 	%f81, %f62, %f63;
	add.s64 	%rd43, %rd43, 8;
$L__BB0_7:
	setp.eq.s64 	%p6, %rd12, 0;
	@%p6 bra 	$L__BB0_13;
	and.b64  	%rd45, %rd24, 3;
	setp.lt.u64 	%p7, %rd12, 4;
	@%p7 bra 	$L__BB0_10;
	add.s64 	%rd32, %rd43, %rd3;
	shl.b64 	%rd33, %rd32, 2;
	add.s64 	%rd34, %rd1, %rd33;
	ld.global.f32 	%f65, [%rd34];
	add.f32 	%f66, %f81, %f65;
	ld.global.f32 	%f67, [%rd34+4];
	add.f32 	%f68, %f66, %f67;
	ld.global.f32 	%f69, [%rd34+8];
	add.f32 	%f70, %f68, %f69;
	ld.global.f32 	%f71, [%rd34+12];
	add.f32 	%f81, %f70, %f71;
	add.s64 	%rd43, %rd43, 4;
$L__BB0_10:
	setp.eq.s64 	%p8, %rd45, 0;
	@%p8 bra 	$L__BB0_13;
	add.s64 	%rd35, %rd43, %rd3;
	shl.b64 	%rd36, %rd35, 2;
	add.s64 	%rd46, %rd1, %rd36;
$L__BB0_12:
	.pragma "nounroll";
	ld.global.f32 	%f72, [%rd46];
	add.f32 	%f81, %f81, %f72;
	add.s64 	%rd46, %rd46, 4;
	add.s64 	%rd45, %rd45, -1;
	setp.ne.s64 	%p9, %rd45, 0;
	@%p9 bra 	$L__BB0_12;
$L__BB0_13:
	cvta.to.global.u64 	%rd37, %rd23;
	shl.b64 	%rd38, %rd2, 2;
	add.s64 	%rd39, %rd37, %rd38;
	st.global.f32 	[%rd39], %f81;
$L__BB0_14:
	ret;

}
	// .globl	_ZN4cuda11column_sumsEPKfPfm
.visible .entry _ZN4cuda11column_sumsEPKfPfm(
	.param .u64 .ptr .align 1 _ZN4cuda11column_sumsEPKfPfm_param_0,
	.param .u64 .ptr .align 1 _ZN4cuda11column_sumsEPKfPfm_param_1,
	.param .u64 _ZN4cuda11column_sumsEPKfPfm_param_2
)
{
	.reg .pred 	%p<10>;
	.reg .b32 	%r<5>;
	.reg .b32 	%f<82>;
	.reg .b64 	%rd<76>;

	ld.param.u64 	%rd27, [_ZN4cuda11column_sumsEPKfPfm_param_0];
	ld.param.u64 	%rd25, [_ZN4cuda11column_sumsEPKfPfm_param_1];
	ld.param.u64 	%rd26, [_ZN4cuda11column_sumsEPKfPfm_param_2];
	cvta.to.global.u64 	%rd1, %rd27;
	mov.u32 	%r1, %tid.x;
	mov.u32 	%r2, %ctaid.x;
	mov.u32 	%r3, %ntid.x;
	mad.lo.s32 	%r4, %r2, %r3, %r1;
	cvt.s64.s32 	%rd2, %r4;
	setp.le.u64 	%p1, %rd26, %rd2;
	@%p1 bra 	$L__BB1_14;
	add.s64 	%rd29, %rd26, -1;
	and.b64  	%rd3, %rd26, 15;
	setp.lt.u64 	%p2, %rd29, 15;
	mov.f32 	%f81, 0f00000000;
	mov.b64 	%rd72, 0;
	@%p2 bra 	$L__BB1_4;
	and.b64  	%rd72, %rd26, -16;
	shl.b64 	%rd30, %rd2, 2;
	add.s64 	%rd69, %rd1, %rd30;
	shl.b64 	%rd6, %rd26, 6;
	shl.b64 	%rd7, %rd26, 2;
	mov.f32 	%f81, 0f00000000;
	mov.u64 	%rd70, %rd72;
$L__BB1_3:
	.pragma "nounroll";
	ld.global.f32 	%f17, [%rd69];
	add.f32 	%f18, %f81, %f17;
	add.s64 	%rd31, %rd69, %rd7;
	ld.global.f32 	%f19, [%rd31];
	add.f32 	%f20, %f18, %f19;
	add.s64 	%rd32, %rd31, %rd7;
	ld.global.f32 	%f21, [%rd32];
	add.f32 	%f22, %f20, %f21;
	add.s64 	%rd33, %rd32, %rd7;
	ld.global.f32 	%f23, [%rd33];
	add.f32 	%f24, %f22, %f23;
	add.s64 	%rd34, %rd33, %rd7;
	ld.global.f32 	%f25, [%rd34];
	add.f32 	%f26, %f24, %f25;
	add.s64 	%rd35, %rd34, %rd7;
	ld.global.f32 	%f27, [%rd35];
	add.f32 	%f28, %f26, %f27;
	add.s64 	%rd36, %rd35, %rd7;
	ld.global.f32 	%f29, [%rd36];
	add.f32 	%f30, %f28, %f29;
	add.s64 	%rd37, %rd36, %rd7;
	ld.global.f32 	%f31, [%rd37];
	add.f32 	%f32, %f30, %f31;
	add.s64 	%rd38, %rd37, %rd7;
	ld.global.f32 	%f33, [%rd38];
	add.f32 	%f34, %f32, %f33;
	add.s64 	%rd39, %rd38, %rd7;
	ld.global.f32 	%f35, [%rd39];
	add.f32 	%f36, %f34, %f35;
	add.s64 	%rd40, %rd39, %rd7;
	ld.global.f32 	%f37, [%rd40];
	add.f32 	%f38, %f36, %f37;
	add.s64 	%rd41, %rd40, %rd7;
	ld.global.f32 	%f39, [%rd41];
	add.f32 	%f40, %f38, %f39;
	add.s64 	%rd42, %rd41, %rd7;
	ld.global.f32 	%f41, [%rd42];
	add.f32 	%f42, %f40, %f41;
	add.s64 	%rd43, %rd42, %rd7;
	ld.global.f32 	%f43, [%rd43];
	add.f32 	%f44, %f42, %f43;
	add.s64 	%rd44, %rd43, %rd7;
	ld.global.f32 	%f45, [%rd44];
	add.f32 	%f46, %f44, %f45;
	add.s64 	%rd45, %rd44, %rd7;
	ld.global.f32 	%f47, [%rd45];
	add.f32 	%f81, %f46, %f47;
	add.s64 	%rd70, %rd70, -16;
	add.s64 	%rd69, %rd69, %rd6;
	setp.ne.s64 	%p3, %rd70, 0;
	@%p3 bra 	$L__BB1_3;
$L__BB1_4:
	setp.eq.s64 	%p4, %rd3, 0;
	@%p4 bra 	$L__BB1_13;
	and.b64  	%rd13, %rd26, 7;
	setp.lt.u64 	%p5, %rd3, 8;
	@%p5 bra 	$L__BB1_7;
	mad.lo.s64 	%rd46, %rd72, %rd26, %rd2;
	shl.b64 	%rd47, %rd46, 2;
	add.s64 	%rd48, %rd1, %rd47;
	ld.global.f32 	%f49, [%rd48];
	add.f32 	%f50, %f81, %f49;
	shl.b64 	%rd49, %rd26, 2;
	add.s64 	%rd50, %rd48, %rd49;
	ld.global.f32 	%f51, [%rd50];
	add.f32 	%f52, %f50, %f51;
	add.s64 	%rd51, %rd50, %rd49;
	ld.global.f32 	%f53, [%rd51];
	add.f32 	%f54, %f52, %f53;
	add.s64 	%rd52, %rd51, %rd49;
	ld.global.f32 	%f55, [%rd52];
	add.f32 	%f56, %f54, %f55;
	add.s64 	%rd53, %rd52, %rd49;
	ld.global.f32 	%f57, [%rd53];
	add.f32 	%f58, %f56, %f57;
	add.s64 	%rd54, %rd53, %rd49;
	ld.global.f32 	%f59, [%rd54];
	add.f32 	%f60, %f58, %f59;
	add.s64 	%rd55, %rd54, %rd49;
	ld.global.f32 	%f61, [%rd55];
	add.f32 	%f62, %f60, %f61;
	add.s64 	%rd56, %rd55, %rd49;
	ld.global.f32 	%f63, [%rd56];
	add.f32 	%f81, %f62, %f63;
	add.s64 	%rd72, %rd72, 8;
$L__BB1_7:
	setp.eq.s64 	%p6, %rd13, 0;
	@%p6 bra 	$L__BB1_13;
	and.b64  	%rd74, %rd26, 3;
	setp.lt.u64 	%p7, %rd13, 4;
	@%p7 bra 	$L__BB1_10;
	mad.lo.s64 	%rd57, %rd72, %rd26, %rd2;
	shl.b64 	%rd58, %rd57, 2;
	add.s64 	%rd59, %rd1, %rd58;
	ld.global.f32 	%f65, [%rd59];
	add.f32 	%f66, %f81, %f65;
	shl.b64 	%rd60, %rd26, 2;
	add.s64 	%rd61, %rd59, %rd60;
	ld.global.f32 	%f67, [%rd61];
	add.f32 	%f68, %f66, %f67;
	add.s64 	%rd62, %rd61, %rd60;
	ld.global.f32 	%f69, [%rd62];
	add.f32 	%f70, %f68, %f69;
	add.s64 	%rd63, %rd62, %rd60;
	ld.global.f32 	%f71, [%rd63];
	add.f32 	%f81, %f70, %f71;
	add.s64 	%rd72, %rd72, 4;
$L__BB1_10:
	setp.eq.s64 	%p8, %rd74, 0;
	@%p8 bra 	$L__BB1_13;
	mad.lo.s64 	%rd64, %rd72, %rd26, %rd2;
	shl.b64 	%rd65, %rd64, 2;
	add.s64 	%rd75, %rd1, %rd65;
	shl.b64 	%rd20, %rd26, 2;
$L__BB1_12:
	.pragma "nounroll";
	ld.global.f32 	%f72, [%rd75];
	add.f32 	%f81, %f81, %f72;
	add.s64 	%rd75, %rd75, %rd20;
	add.s64 	%rd74, %rd74, -1;
	setp.ne.s64 	%p9, %rd74, 0;
	@%p9 bra 	$L__BB1_12;
$L__BB1_13:
	cvta.to.global.u64 	%rd66, %rd25;
	shl.b64 	%rd67, %rd2, 2;
	add.s64 	%rd68, %rd66, %rd67;
	st.global.f32 	[%rd68], %f81;
$L__BB1_14:
	ret;

}


// ===== COMPILED SASS (sm_100) =====

	.target	sm_100

	.elftype	@"ET_EXEC"


//--------------------- .note.nv.tkinfo           --------------------------
	.section	.note.nv.tkinfo,"",@"SHT_NOTE"
	.sectionflags	@"SHF_NOTE_NV_TKINFO"
	.tkinfo
        /*0018*/ 	.word	0x00000002
        /*0030*/ 	.string	""
        /*0030*/ 	.string	"ptxas"
        /*0030*/ 	.string	"Cuda compilation tools, release 13.0, V13.0.88"
        /*0030*/ 	.string	"Build cuda_13.0.r13.0/compiler.36424714_0"
        /*0030*/ 	.string	"-arch sm_100 -m 64 "



//--------------------- .note.nv.cuinfo           --------------------------
	.section	.note.nv.cuinfo,"",@"SHT_NOTE"
	.sectionflags	@"SHF_NOTE_NV_CUINFO"
        /*0018*/ 	.short	0x0002
        /*001a*/ 	.short	0x0064
        /*001c*/ 	.short	0x0082
	.zero		2


//--------------------- .nv.info                  --------------------------
	.section	.nv.info,"",@"SHT_CUDA_INFO"
	.align	4


	//----- nvinfo : EIATTR_REGCOUNT
	.align		4
        /*0000*/ 	.byte	0x04, 0x2f
        /*0002*/ 	.short	(.L_1 - .L_0)
	.align		4
.L_0:
        /*0004*/ 	.word	index@(_ZN4cuda8row_sumsEPKfPfm)
        /*0008*/ 	.word	0x0000001e


	//----- nvinfo : EIATTR_FRAME_SIZE
	.align		4
.L_1:
        /*000c*/ 	.byte	0x04, 0x11
        /*000e*/ 	.short	(.L_3 - .L_2)
	.align		4
.L_2:
        /*0010*/ 	.word	index@(_ZN4cuda8row_sumsEPKfPfm)
        /*0014*/ 	.word	0x00000000


	//----- nvinfo : EIATTR_REGCOUNT
	.align		4
.L_3:
        /*0018*/ 	.byte	0x04, 0x2f
        /*001a*/ 	.short	(.L_5 - .L_4)
	.align		4
.L_4:
        /*001c*/ 	.word	index@(_ZN4cuda11column_sumsEPKfPfm)
        /*0020*/ 	.word	0x00000020


	//----- nvinfo : EIATTR_FRAME_SIZE
	.align		4
.L_5:
        /*0024*/ 	.byte	0x04, 0x11
        /*0026*/ 	.short	(.L_7 - .L_6)
	.align		4
.L_6:
        /*0028*/ 	.word	index@(_ZN4cuda11column_sumsEPKfPfm)
        /*002c*/ 	.word	0x00000000


	//----- nvinfo : EIATTR_MIN_STACK_SIZE
	.align		4
.L_7:
        /*0030*/ 	.byte	0x04, 0x12
        /*0032*/ 	.short	(.L_9 - .L_8)
	.align		4
.L_8:
        /*0034*/ 	.word	index@(_ZN4cuda11column_sumsEPKfPfm)
        /*0038*/ 	.word	0x00000000


	//----- nvinfo : EIATTR_MIN_STACK_SIZE
	.align		4
.L_9:
        /*003c*/ 	.byte	0x04, 0x12
        /*003e*/ 	.short	(.L_11 - .L_10)
	.align		4
.L_10:
        /*0040*/ 	.word	index@(_ZN4cuda8row_sumsEPKfPfm)
        /*0044*/ 	.word	0x00000000
.L_11:


//--------------------- .nv.compat                --------------------------
	.section	.nv.compat,"",@"SHT_CUDA_COMPAT_INFO"
	.align	4
        /*0000*/ 	.byte	0x02, 0x09, 0x00, 0x00, 0x02, 0x02, 0x01, 0x00, 0x02, 0x05, 0x05, 0x00, 0x03, 0x07, 0x01, 0x01
        /*0010*/ 	.byte	0x02, 0x03, 0x00, 0x00, 0x02, 0x06, 0x01, 0x00, 0x04, 0x0b, 0x08, 0x00, 0x09, 0x00, 0x00, 0x00
        /*0020*/ 	.byte	0x00, 0x00, 0x00, 0x00


//--------------------- .nv.info._ZN4cuda11column_sumsEPKfPfm --------------------------
	.section	.nv.info._ZN4cuda11column_sumsEPKfPfm,"",@"SHT_CUDA_INFO"
	.sectionflags	@""
	.align	4


	//----- nvinfo : EIATTR_CUDA_API_VERSION
	.align		4
        /*0000*/ 	.byte	0x04, 0x37
        /*0002*/ 	.short	(.L_13 - .L_12)
.L_12:
        /*0004*/ 	.word	0x00000082


	//----- nvinfo : EIATTR_KPARAM_INFO
	.align		4
.L_13:
        /*0008*/ 	.byte	0x04, 0x17
        /*000a*/ 	.short	(.L_15 - .L_14)
.L_14:
        /*000c*/ 	.word	0x00000000
        /*0010*/ 	.short	0x0002
        /*0012*/ 	.short	0x0010
        /*0014*/ 	.byte	0x00, 0xf0, 0x21, 0x00


	//----- nvinfo : EIATTR_KPARAM_INFO
	.align		4
.L_15:
        /*0018*/ 	.byte	0x04, 0x17
        /*001a*/ 	.short	(.L_17 - .L_16)
.L_16:
        /*001c*/ 	.word	0x00000000
        /*0020*/ 	.short	0x0001
        /*0022*/ 	.short	0x0008
        /*0024*/ 	.byte	0x00, 0xf5, 0x21, 0x00


	//----- nvinfo : EIATTR_KPARAM_INFO
	.align		4
.L_17:
        /*0028*/ 	.byte	0x04, 0x17
        /*002a*/ 	.short	(.L_19 - .L_18)
.L_18:
        /*002c*/ 	.word	0x00000000
        /*0030*/ 	.short	0x0000
        /*0032*/ 	.short	0x0000
        /*0034*/ 	.byte	0x00, 0xf5, 0x21, 0x00


	//----- nvinfo : EIATTR_SPARSE_MMA_MASK
	.align		4
.L_19:
        /*0038*/ 	.byte	0x03, 0x50
        /*003a*/ 	.short	0x0000


	//----- nvinfo : EIATTR_MAXREG_COUNT
	.align		4
        /*003c*/ 	.byte	0x03, 0x1b
        /*003e*/ 	.short	0x00ff


	//----- nvinfo : EIATTR_MERCURY_ISA_VERSION
	.align		4
        /*0040*/ 	.byte	0x03, 0x5f
        /*0042*/ 	.short	0x0101


	//----- nvinfo : EIATTR_VRC_CTA_INIT_COUNT
	.align		4
        /*0044*/ 	.byte	0x02, 0x4a
	.zero		1
	.zero		1


	//----- nvinfo : EIATTR_EXIT_INSTR_OFFSETS
	.align		4
        /*0048*/ 	.byte	0x04, 0x1c
        /*004a*/ 	.short	(.L_21 - .L_20)


	//   ....[0]....
.L_20:
        /*004c*/ 	.word	0x00000090


	//   ....[1]....
        /*0050*/ 	.word	0x00000d30


	//----- nvinfo : EIATTR_CBANK_PARAM_SIZE
	.align		4
.L_21:
        /*0054*/ 	.byte	0x03, 0x19
        /*0056*/ 	.short	0x0018


	//----- nvinfo : EIATTR_PARAM_CBANK
	.align		4
        /*0058*/ 	.byte	0x04, 0x0a
        /*005a*/ 	.short	(.L_23 - .L_22)
	.align		4
.L_22:
        /*005c*/ 	.word	index@(.nv.constant0._ZN4cuda11column_sumsEPKfPfm)
        /*0060*/ 	.short	0x0380
        /*0062*/ 	.short	0x0018


	//----- nvinfo : EIATTR_SW_WAR
	.align		4
.L_23:
        /*0064*/ 	.byte	0x04, 0x36
        /*0066*/ 	.short	(.L_25 - .L_24)
.L_24:
        /*0068*/ 	.word	0x00000008
.L_25:


//--------------------- .nv.info._ZN4cuda8row_sumsEPKfPfm --------------------------
	.section	.nv.info._ZN4cuda8row_sumsEPKfPfm,"",@"SHT_CUDA_INFO"
	.sectionflags	@""
	.align	4


	//----- nvinfo : EIATTR_CUDA_API_VERSION
	.align		4
        /*0000*/ 	.byte	0x04, 0x37
        /*0002*/ 	.short	(.L_27 - .L_26)
.L_26:
        /*0004*/ 	.word	0x00000082


	//----- nvinfo : EIATTR_KPARAM_INFO
	.align		4
.L_27:
        /*0008*/ 	.byte	0x04, 0x17
        /*000a*/ 	.short	(.L_29 - .L_28)
.L_28:
        /*000c*/ 	.word	0x00000000
        /*0010*/ 	.short	0x0002
        /*0012*/ 	.short	0x0010
        /*0014*/ 	.byte	0x00, 0xf0, 0x21, 0x00


	//----- nvinfo : EIATTR_KPARAM_INFO
	.align		4
.L_29:
        /*0018*/ 	.byte	0x04, 0x17
        /*001a*/ 	.short	(.L_31 - .L_30)
.L_30:
        /*001c*/ 	.word	0x00000000
        /*0020*/ 	.short	0x0001
        /*0022*/ 	.short	0x0008
        /*0024*/ 	.byte	0x00, 0xf5, 0x21, 0x00


	//----- nvinfo : EIATTR_KPARAM_INFO
	.align		4
.L_31:
        /*0028*/ 	.byte	0x04, 0x17
        /*002a*/ 	.short	(.L_33 - .L_32)
.L_32:
        /*002c*/ 	.word	0x00000000
        /*0030*/ 	.short	0x0000
        /*0032*/ 	.short	0x0000
        /*0034*/ 	.byte	0x00, 0xf5, 0x21, 0x00


	//----- nvinfo : EIATTR_SPARSE_MMA_MASK
	.align		4
.L_33:
        /*0038*/ 	.byte	0x03, 0x50
        /*003a*/ 	.short	0x0000


	//----- nvinfo : EIATTR_MAXREG_COUNT
	.align		4
        /*003c*/ 	.byte	0x03, 0x1b
        /*003e*/ 	.short	0x00ff


	//----- nvinfo : EIATTR_MERCURY_ISA_VERSION
	.align		4
        /*0040*/ 	.byte	0x03, 0x5f
        /*0042*/ 	.short	0x0101


	//----- nvinfo : EIATTR_VRC_CTA_INIT_COUNT
	.align		4
        /*0044*/ 	.byte	0x02, 0x4a
	.zero		1
	.zero		1


	//----- nvinfo : EIATTR_EXIT_INSTR_OFFSETS
	.align		4
        /*0048*/ 	.byte	0x04, 0x1c
        /*004a*/ 	.short	(.L_35 - .L_34)


	//   ....[0]....
.L_34:
        /*004c*/ 	.word	0x00000090


	//   ....[1]....
        /*0050*/ 	.word	0x00000910


	//----- nvinfo : EIATTR_CBANK_PARAM_SIZE
	.align		4
.L_35:
        /*0054*/ 	.byte	0x03, 0x19
        /*0056*/ 	.short	0x0018


	//----- nvinfo : EIATTR_PARAM_CBANK
	.align		4
        /*0058*/ 	.byte	0x04, 0x0a
        /*005a*/ 	.short	(.L_37 - .L_36)
	.align		4
.L_36:
        /*005c*/ 	.word	index@(.nv.constant0._ZN4cuda8row_sumsEPKfPfm)
        /*0060*/ 	.short	0x0380
        /*0062*/ 	.short	0x0018


	//----- nvinfo : EIATTR_SW_WAR
	.align		4
.L_37:
        /*0064*/ 	.byte	0x04, 0x36
        /*0066*/ 	.short	(.L_39 - .L_38)
.L_38:
        /*0068*/ 	.word	0x00000008
.L_39:


//--------------------- .nv.callgraph             --------------------------
	.section	.nv.callgraph,"",@"SHT_CUDA_CALLGRAPH"
	.align	4
	.sectionentsize	8
	.align		4
        /*0000*/ 	.word	0x00000000
	.align		4
        /*0004*/ 	.word	0xffffffff
	.align		4
        /*0008*/ 	.word	0x00000000
	.align		4
        /*000c*/ 	.word	0xfffffffe
	.align		4
        /*0010*/ 	.word	0x00000000
	.align		4
        /*0014*/ 	.word	0xfffffffd
	.align		4
        /*0018*/ 	.word	0x00000000
	.align		4
        /*001c*/ 	.word	0xfffffffc


//--------------------- .text._ZN4cuda11column_sumsEPKfPfm --------------------------
	.section	.text._ZN4cuda11column_sumsEPKfPfm,"ax",@progbits
	.align	128
        .global         _ZN4cuda11column_sumsEPKfPfm
        .type           _ZN4cuda11column_sumsEPKfPfm,@function
        .size           _ZN4cuda11column_sumsEPKfPfm,(.L_x_13 - _ZN4cuda11column_sumsEPKfPfm)
        .other          _ZN4cuda11column_sumsEPKfPfm,@"STO_CUDA_ENTRY STV_DEFAULT"
_ZN4cuda11column_sumsEPKfPfm:
.text._ZN4cuda11column_sumsEPKfPfm:
[----:B------:R-:W-:Y:S01]  /*0000*/  LDC R1, c[0x0][0x37c] ;  /* 0x0000df00ff017b82 */ /* 0x000fe20000000800 */
[----:B------:R-:W0:Y:S07]  /*0010*/  S2R R12, SR_TID.X ;  /* 0x00000000000c7919 */ /* 0x000e2e0000002100 */
[----:B------:R-:W0:Y:S08]  /*0020*/  S2UR UR4, SR_CTAID.X ;  /* 0x00000000000479c3 */ /* 0x000e300000002500 */
[----:B------:R-:W0:Y:S08]  /*0030*/  LDC R13, c[0x0][0x360] ;  /* 0x0000d800ff0d7b82 */ /* 0x000e300000000800 */
[----:B------:R-:W1:Y:S01]  /*0040*/  LDC.64 R10, c[0x0][0x390] ;  /* 0x0000e400ff0a7b82 */ /* 0x000e620000000a00 */
[----:B0-----:R-:W-:-:S05]  /*0050*/  IMAD R12, R13, UR4, R12 ;  /* 0x000000040d0c7c24 */ /* 0x001fca000f8e020c */
[----:B------:R-:W-:Y:S02]  /*0060*/  SHF.R.S32.HI R13, RZ, 0x1f, R12 ;  /* 0x0000001fff0d7819 */ /* 0x000fe4000001140c */
[----:B-1----:R-:W-:-:S04]  /*0070*/  ISETP.GE.U32.AND P0, PT, R12, R10, PT ;  /* 0x0000000a0c00720c */ /* 0x002fc80003f06070 */
[----:B------:R-:W-:-:S13]  /*0080*/  ISETP.GE.U32.AND.EX P0, PT, R13, R11, PT, P0 ;  /* 0x0000000b0d00720c */ /* 0x000fda0003f06100 */
[----:B------:R-:W-:Y:S05]  /*0090*/  @P0 EXIT ;  /* 0x000000000000094d */ /* 0x000fea0003800000 */
[C---:B------:R-:W-:Y:S01]  /*00a0*/  IADD3 R2, P0, PT, R10.reuse, -0x1, RZ ;  /* 0xffffffff0a027810 */ /* 0x040fe20007f1e0ff */
[----:B------:R-:W0:Y:S01]  /*00b0*/  LDCU.64 UR4, c[0x0][0x358] ;  /* 0x00006b00ff0477ac */ /* 0x000e220008000a00 */
[----:B------:R-:W-:Y:S01]  /*00c0*/  LOP3.LUT R0, R10, 0xf, RZ, 0xc0, !PT ;  /* 0x0000000f0a007812 */ /* 0x000fe200078ec0ff */
[----:B------:R-:W-:Y:S01]  /*00d0*/  IMAD.MOV.U32 R5, RZ, RZ, RZ ;  /* 0x000000ffff057224 */ /* 0x000fe200078e00ff */
[----:B------:R-:W-:Y:S02]  /*00e0*/  ISETP.GE.U32.AND P1, PT, R2, 0xf, PT ;  /* 0x0000000f0200780c */ /* 0x000fe40003f26070 */
[----:B------:R-:W-:Y:S02]  /*00f0*/  IADD3.X R2, PT, PT, R11, -0x1, RZ, P0, !PT ;  /* 0xffffffff0b027810 */ /* 0x000fe400007fe4ff */
[----:B------:R-:W-:Y:S02]  /*0100*/  ISETP.NE.U32.AND P0, PT, R0, RZ, PT ;  /* 0x000000ff0000720c */ /* 0x000fe40003f05070 */
[----:B------:R-:W-:-:S02]  /*0110*/  ISETP.GE.U32.AND.EX P1, PT, R2, RZ, PT, P1 ;  /* 0x000000ff0200720c */ /* 0x000fc40003f26110 */
[----:B------:R-:W-:Y:S02]  /*0120*/  CS2R R2, SRZ ;  /* 0x0000000000027805 */ /* 0x000fe4000001ff00 */
[----:B------:R-:W-:-:S09]  /*0130*/  ISETP.NE.AND.EX P0, PT, RZ, RZ, PT, P0 ;  /* 0x000000ffff00720c */ /* 0x000fd20003f05300 */
[----:B0-----:R-:W-:Y:S05]  /*0140*/  @!P1 BRA `(.L_x_0) ;  /* 0x0000000400449947 */ /* 0x001fea0003800000 */
[----:B------:R-:W0:Y:S01]  /*0150*/  LDC R3, c[0x0][0x394] ;  /* 0x0000e500ff037b82 */ /* 0x000e220000000800 */
[----:B------:R-:W1:Y:S01]  /*0160*/  LDCU.64 UR6, c[0x0][0x380] ;  /* 0x00007000ff0677ac */ /* 0x000e620008000a00 */
[C---:B------:R-:W-:Y:S01]  /*0170*/  LOP3.LUT R2, R10.reuse, 0xfffffff0, RZ, 0xc0, !PT ;  /* 0xfffffff00a027812 */ /* 0x040fe200078ec0ff */
[C---:B------:R-:W-:Y:S01]  /*0180*/  IMAD.WIDE.U32 R14, R10.reuse, 0x4, RZ ;  /* 0x000000040a0e7825 */ /* 0x040fe200078e00ff */
[----:B------:R-:W-:-:S03]  /*0190*/  SHF.L.U64.HI R6, R10, 0x6, R11 ;  /* 0x000000060a067819 */ /* 0x000fc6000001020b */
[----:B------:R-:W-:Y:S02]  /*01a0*/  IMAD.SHL.U32 R7, R11, 0x4, RZ ;  /* 0x000000040b077824 */ /* 0x000fe400078e00ff */
[----:B------:R-:W-:Y:S02]  /*01b0*/  IMAD.MOV.U32 R5, RZ, RZ, RZ ;  /* 0x000000ffff057224 */ /* 0x000fe400078e00ff */
[----:B------:R-:W-:Y:S02]  /*01c0*/  IMAD.IADD R7, R15, 0x1, R7 ;  /* 0x000000010f077824 */ /* 0x000fe400078e0207 */
[----:B------:R-:W-:Y:S01]  /*01d0*/  IMAD.MOV.U32 R25, RZ, RZ, R2 ;  /* 0x000000ffff197224 */ /* 0x000fe200078e0002 */
[----:B-1----:R-:W-:-:S04]  /*01e0*/  LEA R8, P1, R12, UR6, 0x2 ;  /* 0x000000060c087c11 */ /* 0x002fc8000f8210ff */
[----:B------:R-:W-:Y:S02]  /*01f0*/  LEA.HI.X R9, R12, UR7, R13, 0x2, P1 ;  /* 0x000000070c097c11 */ /* 0x000fe400088f140d */
[----:B0-----:R-:W-:-:S07]  /*0200*/  MOV R24, R3 ;  /* 0x0000000300187202 */ /* 0x001fce0000000f00 */
.L_x_1:
[-C--:B------:R-:W-:Y:S01]  /*0210*/  IADD3 R16, P1, PT, R8, R14.reuse, RZ ;  /* 0x0000000e08107210 */ /* 0x080fe20007f3e0ff */
[----:B------:R-:W2:Y:S04]  /*0220*/  LDG.E R28, desc[UR4][R8.64] ;  /* 0x00000004081c7981 */ /* 0x000ea8000c1e1900 */
[----:B------:R-:W-:Y:S01]  /*0230*/  IMAD.X R17, R9, 0x1, R7, P1 ;  /* 0x0000000109117824 */ /* 0x000fe200008e0607 */
[----:B------:R-:W-:-:S04]  /*0240*/  IADD3 R18, P1, PT, R16, R14, RZ ;  /* 0x0000000e10127210 */ /* 0x000fc80007f3e0ff */
[----:B------:R0:W3:Y:S01]  /*0250*/  LDG.E R4, desc[UR4][R16.64] ;  /* 0x0000000410047981 */ /* 0x0000e2000c1e1900 */
[----:B------:R-:W-:Y:S01]  /*0260*/  IMAD.X R19, R17, 0x1, R7, P1 ;  /* 0x0000000111137824 */ /* 0x000fe200008e0607 */
[----:B------:R-:W-:-:S04]  /*0270*/  IADD3 R22, P1, PT, R18, R14, RZ ;  /* 0x0000000e12167210 */ /* 0x000fc80007f3e0ff */
[----:B------:R1:W4:Y:S01]  /*0280*/  LDG.E R27, desc[UR4][R18.64] ;  /* 0x00000004121b7981 */ /* 0x000322000c1e1900 */
[----:B------:R-:W-:Y:S01]  /*0290*/  IMAD.X R23, R19, 0x1, R7, P1 ;  /* 0x0000000113177824 */ /* 0x000fe200008e0607 */
[----:B------:R-:W-:-:S04]  /*02a0*/  IADD3 R20, P1, PT, R22, R14, RZ ;  /* 0x0000000e16147210 */ /* 0x000fc80007f3e0ff */
[----:B------:R5:W4:Y:S01]  /*02b0*/  LDG.E R26, desc[UR4][R22.64] ;  /* 0x00000004161a7981 */ /* 0x000b22000c1e1900 */
[----:B------:R-:W-:Y:S01]  /*02c0*/  IMAD.X R21, R23, 0x1, R7, P1 ;  /* 0x0000000117157824 */ /* 0x000fe200008e0607 */
[----:B0-----:R-:W-:-:S04]  /*02d0*/  IADD3 R16, P1, PT, R20, R14, RZ ;  /* 0x0000000e14107210 */ /* 0x001fc80007f3e0ff */
[----:B------:R-:W4:Y:S01]  /*02e0*/  LDG.E R20, desc[UR4][R20.64] ;  /* 0x0000000414147981 */ /* 0x000f22000c1e1900 */
[----:B------:R-:W-:Y:S01]  /*02f0*/  IMAD.X R17, R21, 0x1, R7, P1 ;  /* 0x0000000115117824 */ /* 0x000fe200008e0607 */
[----:B-1----:R-:W-:-:S04]  /*0300*/  IADD3 R18, P1, PT, R16, R14, RZ ;  /* 0x0000000e10127210 */ /* 0x002fc80007f3e0ff */
[----:B------:R-:W-:Y:S01]  /*0310*/  IADD3.X R19, PT, PT, R17, R7, RZ, P1, !PT ;  /* 0x0000000711137210 */ /* 0x000fe20000ffe4ff */
[----:B------:R-:W4:Y:S01]  /*0320*/  LDG.E R16, desc[UR4][R16.64] ;  /* 0x0000000410107981 */ /* 0x000f22000c1e1900 */
[----:B-----5:R-:W-:-:S03]  /*0330*/  IADD3 R22, P1, PT, R18, R14, RZ ;  /* 0x0000000e12167210 */ /* 0x020fc60007f3e0ff */
[----:B------:R-:W5:Y:S02]  /*0340*/  LDG.E R18, desc[UR4][R18.64] ;  /* 0x0000000412127981 */ /* 0x000f64000c1e1900 */
[----:B------:R-:W-:-:S05]  /*0350*/  IMAD.X R23, R19, 0x1, R7, P1 ;  /* 0x0000000113177824 */ /* 0x000fca00008e0607 */
[----:B------:R3:W5:Y:S01]  /*0360*/  LDG.E R17, desc[UR4][R22.64] ;  /* 0x0000000416117981 */ /* 0x000762000c1e1900 */
[----:B--2---:R-:W-:Y:S01]  /*0370*/  FADD R5, R28, R5 ;  /* 0x000000051c057221 */ /* 0x004fe20000000000 */
[----:B------:R-:W-:-:S05]  /*0380*/  IADD3 R28, P1, PT, R22, R14, RZ ;  /* 0x0000000e161c7210 */ /* 0x000fca0007f3e0ff */
[--C-:B------:R-:W-:Y:S02]  /*0390*/  IMAD.X R29, R23, 0x1, R7.reuse, P1 ;  /* 0x00000001171d7824 */ /* 0x100fe400008e0607 */
[----:B---3--:R-:W-:Y:S01]  /*03a0*/  FADD R22, R5, R4 ;  /* 0x0000000405167221 */ /* 0x008fe20000000000 */
[-C--:B------:R-:W-:Y:S02]  /*03b0*/  IADD3 R4, P1, PT, R28, R14.reuse, RZ ;  /* 0x0000000e1c047210 */ /* 0x080fe40007f3e0ff */
[----:B------:R-:W2:Y:S03]  /*03c0*/  LDG.E R21, desc[UR4][R28.64] ;  /* 0x000000041c157981 */ /* 0x000ea6000c1e1900 */
[----:B------:R-:W-:Y:S02]  /*03d0*/  IMAD.X R5, R29, 0x1, R7, P1 ;  /* 0x000000011d057824 */ /* 0x000fe400008e0607 */
[----:B----4-:R-:W-:Y:S01]  /*03e0*/  FADD R27, R22, R27 ;  /* 0x0000001b161b7221 */ /* 0x010fe20000000000 */
[----:B------:R-:W-:-:S02]  /*03f0*/  IADD3 R22, P1, PT, R4, R14, RZ ;  /* 0x0000000e04167210 */ /* 0x000fc40007f3e0ff */
[----:B------:R0:W3:Y:S03]  /*0400*/  LDG.E R4, desc[UR4][R4.64] ;  /* 0x0000000404047981 */ /* 0x0000e6000c1e1900 */
[----:B------:R-:W-:-:S05]  /*0410*/  IMAD.X R23, R5, 0x1, R7, P1 ;  /* 0x0000000105177824 */ /* 0x000fca00008e0607 */
[----:B------:R1:W4:Y:S01]  /*0420*/  LDG.E R19, desc[UR4][R22.64] ;  /* 0x0000000416137981 */ /* 0x000322000c1e1900 */
[----:B0-----:R-:W-:Y:S01]  /*0430*/  FADD R5, R27, R26 ;  /* 0x0000001a1b057221 */ /* 0x001fe20000000000 */
[----:B------:R-:W-:-:S05]  /*0440*/  IADD3 R26, P1, PT, R22, R14, RZ ;  /* 0x0000000e161a7210 */ /* 0x000fca0007f3e0ff */
[----:B------:R-:W-:Y:S01]  /*0450*/  IMAD.X R27, R23, 0x1, R7, P1 ;  /* 0x00000001171b7824 */ /* 0x000fe200008e0607 */
[----:B------:R-:W-:Y:S01]  /*0460*/  IADD3 R28, P1, PT, R26, R14, RZ ;  /* 0x0000000e1a1c7210 */ /* 0x000fe20007f3e0ff */
[----:B------:R-:W-:-:S03]  /*0470*/  FADD R5, R5, R20 ;  /* 0x0000001405057221 */ /* 0x000fc60000000000 */
[----:B------:R-:W-:Y:S01]  /*0480*/  IADD3.X R29, PT, PT, R27, R7, RZ, P1, !PT ;  /* 0x000000071b1d7210 */ /* 0x000fe20000ffe4ff */
[----:B------:R0:W4:Y:S01]  /*0490*/  LDG.E R20, desc[UR4][R26.64] ;  /* 0x000000041a147981 */ /* 0x000122000c1e1900 */
[-C--:B-1----:R-:W-:Y:S01]  /*04a0*/  IADD3 R22, P1, PT, R28, R14.reuse, RZ ;  /* 0x0000000e1c167210 */ /* 0x082fe20007f3e0ff */
[----:B------:R-:W-:Y:S02]  /*04b0*/  FADD R16, R5, R16 ;  /* 0x0000001005107221 */ /* 0x000fe40000000000 */
[----:B------:R-:W4:Y:S02]  /*04c0*/  LDG.E R5, desc[UR4][R28.64] ;  /* 0x000000041c057981 */ /* 0x000f24000c1e1900 */
[----:B------:R-:W-:Y:S02]  /*04d0*/  IMAD.X R23, R29, 0x1, R7, P1 ;  /* 0x000000011d177824 */ /* 0x000fe400008e0607 */
[----:B-----5:R-:W-:Y:S01]  /*04e0*/  FADD R16, R16, R18 ;  /* 0x0000001210107221 */ /* 0x020fe20000000000 */
[----:B0-----:R-:W-:-:S02]  /*04f0*/  IADD3 R26, P1, PT, R22, R14, RZ ;  /* 0x0000000e161a7210 */ /* 0x001fc40007f3e0ff */
[----:B------:R0:W5:Y:S03]  /*0500*/  LDG.E R18, desc[UR4][R22.64] ;  /* 0x0000000416127981 */ /* 0x000166000c1e1900 */
[----:B------:R-:W-:Y:S02]  /*0510*/  IMAD.X R27, R23, 0x1, R7, P1 ;  /* 0x00000001171b7824 */ /* 0x000fe400008e0607 */
[----:B0-----:R-:W-:Y:S01]  /*0520*/  FADD R22, R16, R17 ;  /* 0x0000001110167221 */ /* 0x001fe20000000000 */
[----:B------:R-:W-:Y:S02]  /*0530*/  IADD3 R16, P1, PT, R26, R14, RZ ;  /* 0x0000000e1a107210 */ /* 0x000fe40007f3e0ff */
[----:B------:R-:W5:Y:S03]  /*0540*/  LDG.E R26, desc[UR4][R26.64] ;  /* 0x000000041a1a7981 */ /* 0x000f66000c1e1900 */
[----:B------:R-:W-:-:S05]  /*0550*/  IMAD.X R17, R27, 0x1, R7, P1 ;  /* 0x000000011b117824 */ /* 0x000fca00008e0607 */
[----:B------:R-:W5:Y:S01]  /*0560*/  LDG.E R16, desc[UR4][R16.64] ;  /* 0x0000000410107981 */ /* 0x000f62000c1e1900 */
[----:B------:R-:W-:-:S04]  /*0570*/  IADD3 R25, P1, PT, R25, -0x10, RZ ;  /* 0xfffffff019197810 */ /* 0x000fc80007f3e0ff */
[----:B------:R-:W-:Y:S02]  /*0580*/  IADD3.X R24, PT, PT, R24, -0x1, RZ, P1, !PT ;  /* 0xffffffff18187810 */ /* 0x000fe40000ffe4ff */
[----:B------:R-:W-:-:S04]  /*0590*/  ISETP.NE.U32.AND P1, PT, R25, RZ, PT ;  /* 0x000000ff1900720c */ /* 0x000fc80003f25070 */
[----:B------:R-:W-:Y:S02]  /*05a0*/  ISETP.NE.AND.EX P1, PT, R24, RZ, PT, P1 ;  /* 0x000000ff1800720c */ /* 0x000fe40003f25310 */
[----:B------:R-:W-:-:S05]  /*05b0*/  LEA R8, P2, R10, R8, 0x6 ;  /* 0x000000080a087211 */ /* 0x000fca00078430ff */
[----:B------:R-:W-:Y:S02]  /*05c0*/  IMAD.X R9, R9, 0x1, R6, P2 ;  /* 0x0000000109097824 */ /* 0x000fe400010e0606 */
[----:B--2---:R-:W-:-:S04]  /*05d0*/  FADD R21, R22, R21 ;  /* 0x0000001516157221 */ /* 0x004fc80000000000 */
[----:B---3--:R-:W-:-:S04]  /*05e0*/  FADD R4, R21, R4 ;  /* 0x0000000415047221 */ /* 0x008fc80000000000 */
[----:B----4-:R-:W-:-:S04]  /*05f0*/  FADD R19, R4, R19 ;  /* 0x0000001304137221 */ /* 0x010fc80000000000 */
[----:B------:R-:W-:-:S04]  /*0600*/  FADD R20, R19, R20 ;  /* 0x0000001413147221 */ /* 0x000fc80000000000 */
[----:B------:R-:W-:-:S04]  /*0610*/  FADD R5, R20, R5 ;  /* 0x0000000514057221 */ /* 0x000fc80000000000 */
[----:B-----5:R-:W-:-:S04]  /*0620*/  FADD R5, R5, R18 ;  /* 0x0000001205057221 */ /* 0x020fc80000000000 */
[----:B------:R-:W-:-:S04]  /*0630*/  FADD R5, R5, R26 ;  /* 0x0000001a05057221 */ /* 0x000fc80000000000 */
[----:B------:R-:W-:Y:S01]  /*0640*/  FADD R5, R5, R16 ;  /* 0x0000001005057221 */ /* 0x000fe20000000000 */
[----:B------:R-:W-:Y:S06]  /*0650*/  @P1 BRA `(.L_x_1) ;  /* 0xfffffff800ec1947 */ /* 0x000fec000383ffff */
.L_x_0:
[----:B------:R-:W-:Y:S05]  /*0660*/  @!P0 BRA `(.L_x_2) ;  /* 0x0000000400a08947 */ /* 0x000fea0003800000 */
[----:B------:R-:W-:Y:S02]  /*0670*/  ISETP.GE.U32.AND P1, PT, R0, 0x8, PT ;  /* 0x000000080000780c */ /* 0x000fe40003f26070 */
[----:B------:R-:W-:Y:S02]  /*0680*/  LOP3.LUT R24, R10, 0x7, RZ, 0xc0, !PT ;  /* 0x000000070a187812 */ /* 0x000fe400078ec0ff */
[----:B------:R-:W-:Y:S02]  /*0690*/  ISETP.GE.U32.AND.EX P1, PT, RZ, RZ, PT, P1 ;  /* 0x000000ffff00720c */ /* 0x000fe40003f26110 */
[----:B------:R-:W-:-:S04]  /*06a0*/  ISETP.NE.U32.AND P0, PT, R24, RZ, PT ;  /* 0x000000ff1800720c */ /* 0x000fc80003f05070 */
[----:B------:R-:W-:-:S07]  /*06b0*/  ISETP.NE.AND.EX P0, PT, RZ, RZ, PT, P0 ;  /* 0x000000ffff00720c */ /* 0x000fce0003f05300 */
[----:B------:R-:W-:Y:S06]  /*06c0*/  @!P1 BRA `(.L_x_3) ;  /* 0x0000000000a49947 */ /* 0x000fec0003800000 */
[----:B------:R-:W0:Y:S01]  /*06d0*/  LDCU.64 UR6, c[0x0][0x380] ;  /* 0x00007000ff0677ac */ /* 0x000e220008000a00 */
[-C--:B------:R-:W-:Y:S01]  /*06e0*/  IMAD R0, R3, R10.reuse, RZ ;  /* 0x0000000a03007224 */ /* 0x080fe200078e02ff */
[----:B------:R-:W-:Y:S01]  /*06f0*/  SHF.L.U64.HI R19, R10, 0x2, R11 ;  /* 0x000000020a137819 */ /* 0x000fe2000001020b */
[----:B------:R-:W-:-:S04]  /*0700*/  IMAD.WIDE.U32 R6, R2, R10, R12 ;  /* 0x0000000a02067225 */ /* 0x000fc800078e000c */
[----:B------:R-:W-:Y:S02]  /*0710*/  IMAD R9, R2, R11, R0 ;  /* 0x0000000b02097224 */ /* 0x000fe400078e0200 */
[----:B------:R-:W-:-:S03]  /*0720*/  IMAD.SHL.U32 R17, R10, 0x4, RZ ;  /* 0x000000040a117824 */ /* 0x000fc600078e00ff */
[----:B------:R-:W-:Y:S02]  /*0730*/  IADD3 R7, PT, PT, R7, R9, RZ ;  /* 0x0000000907077210 */ /* 0x000fe40007ffe0ff */
[----:B0-----:R-:W-:-:S04]  /*0740*/  LEA R26, P2, R6, UR6, 0x2 ;  /* 0x00000006061a7c11 */ /* 0x001fc8000f8410ff */
[----:B------:R-:W-:Y:S02]  /*0750*/  IADD3 R22, P1, PT, R17, R26, RZ ;  /* 0x0000001a11167210 */ /* 0x000fe40007f3e0ff */
[----:B------:R-:W-:Y:S02]  /*0760*/  LEA.HI.X R27, R6, UR7, R7, 0x2, P2 ;  /* 0x00000007061b7c11 */ /* 0x000fe400090f1407 */
[----:B------:R-:W-:-:S03]  /*0770*/  IADD3 R20, P2, PT, R22, R17, RZ ;  /* 0x0000001116147210 */ /* 0x000fc60007f5e0ff */
[----:B------:R-:W-:Y:S01]  /*0780*/  IMAD.X R23, R19, 0x1, R27, P1 ;  /* 0x0000000113177824 */ /* 0x000fe200008e061b */
[----:B------:R-:W2:Y:S01]  /*0790*/  LDG.E R0, desc[UR4][R26.64] ;  /* 0x000000041a007981 */ /* 0x000ea2000c1e1900 */
[-C--:B------:R-:W-:Y:S02]  /*07a0*/  IADD3 R14, P1, PT, R20, R17.reuse, RZ ;  /* 0x00000011140e7210 */ /* 0x080fe40007f3e0ff */
[--C-:B------:R-:W-:Y:S01]  /*07b0*/  IMAD.X R21, R23, 0x1, R19.reuse, P2 ;  /* 0x0000000117157824 */ /* 0x100fe200010e0613 */
[----:B------:R-:W3:Y:S01]  /*07c0*/  LDG.E R4, desc[UR4][R22.64] ;  /* 0x0000000416047981 */ /* 0x000ee2000c1e1900 */
[-C--:B------:R-:W-:Y:S02]  /*07d0*/  IADD3 R6, P2, PT, R14, R17.reuse, RZ ;  /* 0x000000110e067210 */ /* 0x080fe40007f5e0ff */
[----:B------:R-:W-:Y:S01]  /*07e0*/  IMAD.X R15, R21, 0x1, R19, P1 ;  /* 0x00000001150f7824 */ /* 0x000fe200008e0613 */
[----:B------:R-:W4:Y:S01]  /*07f0*/  LDG.E R20, desc[UR4][R20.64] ;  /* 0x0000000414147981 */ /* 0x000f22000c1e1900 */
[----:B------:R-:W-:-:S02]  /*0800*/  IADD3 R8, P1, PT, R6, R17, RZ ;  /* 0x0000001106087210 */ /* 0x000fc40007f3e0ff */
[----:B------:R-:W-:Y:S01]  /*0810*/  IMAD.X R7, R15, 0x1, R19, P2 ;  /* 0x000000010f077824 */ /* 0x000fe200010e0613 */
[----:B------:R-:W5:Y:S01]  /*0820*/  LDG.E R14, desc[UR4][R14.64] ;  /* 0x000000040e0e7981 */ /* 0x000f62000c1e1900 */
[----:B------:R-:W-:-:S03]  /*0830*/  IADD3 R16, P2, PT, R8, R17, RZ ;  /* 0x0000001108107210 */ /* 0x000fc60007f5e0ff */
[----:B------:R-:W-:Y:S01]  /*0840*/  IADD3.X R9, PT, PT, R7, R19, RZ, P1, !PT ;  /* 0x0000001307097210 */ /* 0x000fe20000ffe4ff */
[----:B------:R-:W5:Y:S01]  /*0850*/  LDG.E R6, desc[UR4][R6.64] ;  /* 0x0000000406067981 */ /* 0x000f62000c1e1900 */
[----:B------:R-:W-:-:S03]  /*0860*/  IADD3 R18, P1, PT, R16, R17, RZ ;  /* 0x0000001110127210 */ /* 0x000fc60007f3e0ff */
[--C-:B------:R-:W-:Y:S01]  /*0870*/  IMAD.X R17, R9, 0x1, R19.reuse, P2 ;  /* 0x0000000109117824 */ /* 0x100fe200010e0613 */
[----:B------:R-:W5:Y:S03]  /*0880*/  LDG.E R8, desc[UR4][R8.64] ;  /* 0x0000000408087981 */ /* 0x000f66000c1e1900 */
[----:B------:R-:W-:Y:S01]  /*0890*/  IMAD.X R19, R17, 0x1, R19, P1 ;  /* 0x0000000111137824 */ /* 0x000fe200008e0613 */
[----:B------:R-:W5:Y:S04]  /*08a0*/  LDG.E R16, desc[UR4][R16.64] ;  /* 0x0000000410107981 */ /* 0x000f68000c1e1900 */
[----:B------:R-:W5:Y:S01]  /*08b0*/  LDG.E R18, desc[UR4][R18.64] ;  /* 0x0000000412127981 */ /* 0x000f62000c1e1900 */
[----:B------:R-:W-:-:S05]  /*08c0*/  IADD3 R2, P1, PT, R2, 0x8, RZ ;  /* 0x0000000802027810 */ /* 0x000fca0007f3e0ff */
[----:B------:R-:W-:Y:S02]  /*08d0*/  IMAD.X R3, RZ, RZ, R3, P1 ;  /* 0x000000ffff037224 */ /* 0x000fe400008e0603 */
[----:B--2---:R-:W-:-:S04]  /*08e0*/  FADD R5, R5, R0 ;  /* 0x0000000005057221 */ /* 0x004fc80000000000 */
[----:B---3--:R-:W-:-:S04]  /*08f0*/  FADD R5, R5, R4 ;  /* 0x0000000405057221 */ /* 0x008fc80000000000 */
[----:B----4-:R-:W-:-:S04]  /*0900*/  FADD R5, R5, R20 ;  /* 0x0000001405057221 */ /* 0x010fc80000000000 */
[----:B-----5:R-:W-:-:S04]  /*0910*/  FADD R5, R5, R14 ;  /* 0x0000000e05057221 */ /* 0x020fc80000000000 */
[----:B------:R-:W-:-:S04]  /*0920*/  FADD R5, R5, R6 ;  /* 0x0000000605057221 */ /* 0x000fc80000000000 */
[----:B------:R-:W-:-:S04]  /*0930*/  FADD R5, R5, R8 ;  /* 0x0000000805057221 */ /* 0x000fc80000000000 */
[----:B------:R-:W-:-:S04]  /*0940*/  FADD R5, R5, R16 ;  /* 0x0000001005057221 */ /* 0x000fc80000000000 */
[----:B------:R-:W-:-:S07]  /*0950*/  FADD R5, R5, R18 ;  /* 0x0000001205057221 */ /* 0x000fce0000000000 */
.L_x_3:
[----:B------:R-:W-:Y:S05]  /*0960*/  @!P0 BRA `(.L_x_2) ;  /* 0x0000000000e08947 */ /* 0x000fea0003800000 */
[----:B------:R-:W-:Y:S01]  /*0970*/  ISETP.GE.U32.AND P1, PT, R24, 0x4, PT ;  /* 0x000000041800780c */ /* 0x000fe20003f26070 */
[----:B------:R-:W-:Y:S01]  /*0980*/  IMAD.MOV.U32 R4, RZ, RZ, RZ ;  /* 0x000000ffff047224 */ /* 0x000fe200078e00ff */
[----:B------:R-:W-:Y:S02]  /*0990*/  LOP3.LUT R0, R10, 0x3, RZ, 0xc0, !PT ;  /* 0x000000030a007812 */ /* 0x000fe400078ec0ff */
[----:B------:R-:W-:Y:S02]  /*09a0*/  ISETP.GE.U32.AND.EX P1, PT, RZ, RZ, PT, P1 ;  /* 0x000000ffff00720c */ /* 0x000fe40003f26110 */
[----:B------:R-:W-:-:S04]  /*09b0*/  ISETP.NE.U32.AND P0, PT, R0, RZ, PT ;  /* 0x000000ff0000720c */ /* 0x000fc80003f05070 */
[----:B------:R-:W-:-:S07]  /*09c0*/  ISETP.NE.AND.EX P0, PT, R4, RZ, PT, P0 ;  /* 0x000000ff0400720c */ /* 0x000fce0003f05300 */
[----:B------:R-:W-:Y:S06]  /*09d0*/  @!P1 BRA `(.L_x_4) ;  /* 0x00000000006c9947 */ /* 0x000fec0003800000 */
[----:B------:R-:W0:Y:S01]  /*09e0*/  LDCU.64 UR6, c[0x0][0x380] ;  /* 0x00007000ff0677ac */ /* 0x000e220008000a00 */
[----:B------:R-:W-:Y:S01]  /*09f0*/  MOV R8, R12 ;  /* 0x0000000c00087202 */ /* 0x000fe20000000f00 */
[-C--:B------:R-:W-:Y:S01]  /*0a00*/  IMAD R6, R3, R10.reuse, RZ ;  /* 0x0000000a03067224 */ /* 0x080fe200078e02ff */
[----:B------:R-:W-:Y:S01]  /*0a10*/  SHF.L.U64.HI R17, R10, 0x2, R11 ;  /* 0x000000020a117819 */ /* 0x000fe2000001020b */
[----:B------:R-:W-:Y:S02]  /*0a20*/  IMAD.MOV.U32 R9, RZ, RZ, R13 ;  /* 0x000000ffff097224 */ /* 0x000fe400078e000d */
[C---:B------:R-:W-:Y:S02]  /*0a30*/  IMAD R7, R2.reuse, R11, R6 ;  /* 0x0000000b02077224 */ /* 0x040fe400078e0206 */
[----:B------:R-:W-:-:S04]  /*0a40*/  IMAD.WIDE.U32 R8, R2, R10, R8 ;  /* 0x0000000a02087225 */ /* 0x000fc800078e0008 */
[----:B------:R-:W-:Y:S02]  /*0a50*/  IMAD.SHL.U32 R19, R10, 0x4, RZ ;  /* 0x000000040a137824 */ /* 0x000fe400078e00ff */
[----:B------:R-:W-:Y:S01]  /*0a60*/  IMAD.IADD R7, R9, 0x1, R7 ;  /* 0x0000000109077824 */ /* 0x000fe200078e0207 */
[----:B0-----:R-:W-:-:S04]  /*0a70*/  LEA R14, P2, R8, UR6, 0x2 ;  /* 0x00000006080e7c11 */ /* 0x001fc8000f8410ff */
[----:B------:R-:W-:Y:S02]  /*0a80*/  IADD3 R6, P1, PT, R19, R14, RZ ;  /* 0x0000000e13067210 */ /* 0x000fe40007f3e0ff */
[----:B------:R-:W-:Y:S02]  /*0a90*/  LEA.HI.X R15, R8, UR7, R7, 0x2, P2 ;  /* 0x00000007080f7c11 */ /* 0x000fe400090f1407 */
[----:B------:R-:W-:-:S03]  /*0aa0*/  IADD3 R8, P2, PT, R6, R19, RZ ;  /* 0x0000001306087210 */ /* 0x000fc60007f5e0ff */
[----:B------:R-:W-:Y:S01]  /*0ab0*/  IMAD.X R7, R17, 0x1, R15, P1 ;  /* 0x0000000111077824 */ /* 0x000fe200008e060f */
[----:B------:R-:W2:Y:S01]  /*0ac0*/  LDG.E R14, desc[UR4][R14.64] ;  /* 0x000000040e0e7981 */ /* 0x000ea2000c1e1900 */
[----:B------:R-:W-:-:S03]  /*0ad0*/  IADD3 R16, P1, PT, R8, R19, RZ ;  /* 0x0000001308107210 */ /* 0x000fc60007f3e0ff */
[----:B------:R-:W-:Y:S01]  /*0ae0*/  IADD3.X R9, PT, PT, R7, R17, RZ, P2, !PT ;  /* 0x0000001107097210 */ /* 0x000fe200017fe4ff */
[----:B------:R-:W3:Y:S04]  /*0af0*/  LDG.E R6, desc[UR4][R6.64] ;  /* 0x0000000406067981 */ /* 0x000ee8000c1e1900 */
[----:B------:R-:W-:Y:S01]  /*0b00*/  IMAD.X R17, R9, 0x1, R17, P1 ;  /* 0x0000000109117824 */ /* 0x000fe200008e0611 */
[----:B------:R-:W4:Y:S04]  /*0b10*/  LDG.E R8, desc[UR4][R8.64] ;  /* 0x0000000408087981 */ /* 0x000f28000c1e1900 */
[----:B------:R-:W5:Y:S01]  /*0b20*/  LDG.E R16, desc[UR4][R16.64] ;  /* 0x0000000410107981 */ /* 0x000f62000c1e1900 */
[----:B------:R-:W-:-:S05]  /*0b30*/  IADD3 R2, P1, PT, R2, 0x4, RZ ;  /* 0x0000000402027810 */ /* 0x000fca0007f3e0ff */
[----:B------:R-:W-:Y:S02]  /*0b40*/  IMAD.X R3, RZ, RZ, R3, P1 ;  /* 0x000000ffff037224 */ /* 0x000fe400008e0603 */
[----:B--2---:R-:W-:-:S04]  /*0b50*/  FADD R5, R5, R14 ;  /* 0x0000000e05057221 */ /* 0x004fc80000000000 */
[----:B---3--:R-:W-:-:S04]  /*0b60*/  FADD R5, R5, R6 ;  /* 0x0000000605057221 */ /* 0x008fc80000000000 */
[----:B----4-:R-:W-:-:S04]  /*0b70*/  FADD R5, R5, R8 ;  /* 0x0000000805057221 */ /* 0x010fc80000000000 */
[----:B-----5:R-:W-:-:S07]  /*0b80*/  FADD R5, R5, R16 ;  /* 0x0000001005057221 */ /* 0x020fce0000000000 */
.L_x_4:
[----:B------:R-:W-:Y:S05]  /*0b90*/  @!P0 BRA `(.L_x_2) ;  /* 0x0000000000548947 */ /* 0x000fea0003800000 */
[----:B------:R-:W0:Y:S01]  /*0ba0*/  LDCU.64 UR6, c[0x0][0x380] ;  /* 0x00007000ff0677ac */ /* 0x000e220008000a00 */
[-C--:B------:R-:W-:Y:S02]  /*0bb0*/  IMAD R3, R3, R10.reuse, RZ ;  /* 0x0000000a03037224 */ /* 0x080fe400078e02ff */
[----:B------:R-:W-:Y:S02]  /*0bc0*/  IMAD.MOV.U32 R6, RZ, RZ, R12 ;  /* 0x000000ffff067224 */ /* 0x000fe400078e000c */
[----:B------:R-:W-:Y:S02]  /*0bd0*/  IMAD.MOV.U32 R7, RZ, RZ, R13 ;  /* 0x000000ffff077224 */ /* 0x000fe400078e000d */
[----:B------:R-:W-:Y:S01]  /*0be0*/  IMAD R3, R2, R11, R3 ;  /* 0x0000000b02037224 */ /* 0x000fe200078e0203 */
[----:B------:R-:W-:Y:S01]  /*0bf0*/  SHF.L.U64.HI R11, R10, 0x2, R11 ;  /* 0x000000020a0b7819 */ /* 0x000fe2000001020b */
[----:B------:R-:W-:-:S05]  /*0c00*/  IMAD.WIDE.U32 R6, R2, R10, R6 ;  /* 0x0000000a02067225 */ /* 0x000fca00078e0006 */
[----:B------:R-:W-:Y:S02]  /*0c10*/  IADD3 R3, PT, PT, R7, R3, RZ ;  /* 0x0000000307037210 */ /* 0x000fe40007ffe0ff */
[----:B0-----:R-:W-:-:S04]  /*0c20*/  LEA R9, P0, R6, UR6, 0x2 ;  /* 0x0000000606097c11 */ /* 0x001fc8000f8010ff */
[----:B------:R-:W-:-:S09]  /*0c30*/  LEA.HI.X R6, R6, UR7, R3, 0x2, P0 ;  /* 0x0000000706067c11 */ /* 0x000fd200080f1403 */
.L_x_5:
[----:B------:R-:W-:Y:S02]  /*0c40*/  IMAD.MOV.U32 R2, RZ, RZ, R9 ;  /* 0x000000ffff027224 */ /* 0x000fe400078e0009 */
[----:B------:R-:W-:-:S05]  /*0c50*/  IMAD.MOV.U32 R3, RZ, RZ, R6 ;  /* 0x000000ffff037224 */ /* 0x000fca00078e0006 */
[----:B------:R-:W2:Y:S01]  /*0c60*/  LDG.E R2, desc[UR4][R2.64] ;  /* 0x0000000402027981 */ /* 0x000ea2000c1e1900 */
[----:B------:R-:W-:Y:S02]  /*0c70*/  IADD3 R0, P0, PT, R0, -0x1, RZ ;  /* 0xffffffff00007810 */ /* 0x000fe40007f1e0ff */
[----:B------:R-:W-:Y:S02]  /*0c80*/  LEA R9, P1, R10, R9, 0x2 ;  /* 0x000000090a097211 */ /* 0x000fe400078210ff */
[----:B------:R-:W-:Y:S02]  /*0c90*/  IADD3.X R4, PT, PT, R4, -0x1, RZ, P0, !PT ;  /* 0xffffffff04047810 */ /* 0x000fe400007fe4ff */
[----:B------:R-:W-:Y:S01]  /*0ca0*/  ISETP.NE.U32.AND P0, PT, R0, RZ, PT ;  /* 0x000000ff0000720c */ /* 0x000fe20003f05070 */
[----:B------:R-:W-:-:S03]  /*0cb0*/  IMAD.X R6, R6, 0x1, R11, P1 ;  /* 0x0000000106067824 */ /* 0x000fc600008e060b */
[----:B------:R-:W-:Y:S01]  /*0cc0*/  ISETP.NE.AND.EX P0, PT, R4, RZ, PT, P0 ;  /* 0x000000ff0400720c */ /* 0x000fe20003f05300 */
[----:B--2---:R-:W-:-:S12]  /*0cd0*/  FADD R5, R2, R5 ;  /* 0x0000000502057221 */ /* 0x004fd80000000000 */
[----:B------:R-:W-:Y:S05]  /*0ce0*/  @P0 BRA `(.L_x_5) ;  /* 0xfffffffc00d40947 */ /* 0x000fea000383ffff */
.L_x_2:
[----:B------:R-:W0:Y:S02]  /*0cf0*/  LDCU.64 UR6, c[0x0][0x388] ;  /* 0x00007100ff0677ac */ /* 0x000e240008000a00 */
[----:B0-----:R-:W-:-:S04]  /*0d00*/  LEA R2, P0, R12, UR6, 0x2 ;  /* 0x000000060c027c11 */ /* 0x001fc8000f8010ff */
[----:B------:R-:W-:-:S05]  /*0d10*/  LEA.HI.X R3, R12, UR7, R13, 0x2, P0 ;  /* 0x000000070c037c11 */ /* 0x000fca00080f140d */
[----:B------:R-:W-:Y:S01]  /*0d20*/  STG.E desc[UR4][R2.64], R5 ;  /* 0x0000000502007986 */ /* 0x000fe2000c101904 */
[----:B------:R-:W-:Y:S05]  /*0d30*/  EXIT ;  /* 0x000000000000794d */ /* 0x000fea0003800000 */
.L_x_6:
[----:B------:R-:W-:-:S00]  /*0d40*/  BRA `(.L_x_6) ;  /* 0xfffffffc00fc7947 */ /* 0x000fc0000383ffff */
[----:B------:R-:W-:-:S00]  /*0d50*/  NOP ;  /* 0x0000000000007918 */ /* 0x000fc00000000000 */
        /* <DEDUP_REMOVED lines=10> */
.L_x_13:


//--------------------- .text._ZN4cuda8row_sumsEPKfPfm --------------------------
	.section	.text._ZN4cuda8row_sumsEPKfPfm,"ax",@progbits
	.align	128
        .global         _ZN4cuda8row_sumsEPKfPfm
        .type           _ZN4cuda8row_sumsEPKfPfm,@function
        .size           _ZN4cuda8row_sumsEPKfPfm,(.L_x_14 - _ZN4cuda8row_sumsEPKfPfm)
        .other          _ZN4cuda8row_sumsEPKfPfm,@"STO_CUDA_ENTRY STV_DEFAULT"
_ZN4cuda8row_sumsEPKfPfm:
.text._ZN4cuda8row_sumsEPKfPfm:
        /* <DEDUP_REMOVED lines=10> */
[----:B------:R-:W-:Y:S01]  /*00a0*/  ISETP.GE.U32.AND P1, PT, R2, 0x10, PT ;  /* 0x000000100200780c */ /* 0x000fe20003f26070 */
[-C--:B------:R-:W-:Y:S01]  /*00b0*/  IMAD R4, R0, R2.reuse, RZ ;  /* 0x0000000200047224 */ /* 0x080fe200078e02ff */
[----:B------:R-:W-:Y:S01]  /*00c0*/  LOP3.LUT R25, R2, 0xf, RZ, 0xc0, !PT ;  /* 0x0000000f02197812 */ /* 0x000fe200078ec0ff */
[----:B------:R-:W0:Y:S01]  /*00d0*/  LDCU.64 UR4, c[0x0][0x358] ;  /* 0x00006b00ff0477ac */ /* 0x000e220008000a00 */
[----:B------:R-:W-:Y:S01]  /*00e0*/  ISETP.GE.U32.AND.EX P1, PT, R3, RZ, PT, P1 ;  /* 0x000000ff0300720c */ /* 0x000fe20003f26110 */
[----:B------:R-:W-:Y:S01]  /*00f0*/  IMAD R11, R9, R3, R4 ;  /* 0x00000003090b7224 */ /* 0x000fe200078e0204 */
[----:B------:R-:W-:Y:S01]  /*0100*/  ISETP.NE.U32.AND P0, PT, R25, RZ, PT ;  /* 0x000000ff1900720c */ /* 0x000fe20003f05070 */
[----:B------:R-:W-:-:S03]  /*0110*/  IMAD.WIDE.U32 R4, R9, R2, RZ ;  /* 0x0000000209047225 */ /* 0x000fc600078e00ff */
[----:B------:R-:W-:Y:S01]  /*0120*/  ISETP.NE.AND.EX P0, PT, RZ, RZ, PT, P0 ;  /* 0x000000ffff00720c */ /* 0x000fe20003f05300 */
[----:B------:R-:W-:Y:S02]  /*0130*/  IMAD.MOV.U32 R10, RZ, RZ, RZ ;  /* 0x000000ffff0a7224 */ /* 0x000fe400078e00ff */
[----:B------:R-:W-:Y:S02]  /*0140*/  IMAD.MOV.U32 R3, RZ, RZ, RZ ;  /* 0x000000ffff037224 */ /* 0x000fe400078e00ff */
[----:B------:R-:W-:Y:S02]  /*0150*/  IMAD.MOV.U32 R8, RZ, RZ, RZ ;  /* 0x000000ffff087224 */ /* 0x000fe400078e00ff */
[----:B------:R-:W-:Y:S01]  /*0160*/  IMAD.IADD R11, R5, 0x1, R11 ;  /* 0x00000001050b7824 */ /* 0x000fe200078e020b */
[----:B------:R-:W-:Y:S06]  /*0170*/  @!P1 BRA `(.L_x_7) ;  /* 0x0000000000c49947 */ /* 0x000fec0003800000 */
[----:B------:R-:W1:Y:S01]  /*0180*/  LDCU.64 UR6, c[0x0][0x380] ;  /* 0x00007000ff0677ac */ /* 0x000e620008000a00 */
[----:B------:R-:W2:Y:S01]  /*0190*/  LDC R8, c[0x0][0x394] ;  /* 0x0000e500ff087b82 */ /* 0x000ea20000000800 */
[----:B------:R-:W-:Y:S01]  /*01a0*/  LOP3.LUT R3, R2, 0xfffffff0, RZ, 0xc0, !PT ;  /* 0xfffffff002037812 */ /* 0x000fe200078ec0ff */
[----:B------:R-:W-:-:S04]  /*01b0*/  HFMA2 R10, -RZ, RZ, 0, 0 ;  /* 0x00000000ff0a7431 */ /* 0x000fc800000001ff */
[----:B------:R-:W-:Y:S01]  /*01c0*/  IMAD.MOV.U32 R14, RZ, RZ, R3 ;  /* 0x000000ffff0e7224 */ /* 0x000fe200078e0003 */
[----:B-1----:R-:W-:-:S04]  /*01d0*/  LEA R6, P1, R4, UR6, 0x2 ;  /* 0x0000000604067c11 */ /* 0x002fc8000f8210ff */
[----:B------:R-:W-:Y:S02]  /*01e0*/  IADD3 R6, P2, PT, R6, 0x20, RZ ;  /* 0x0000002006067810 */ /* 0x000fe40007f5e0ff */
[----:B------:R-:W-:Y:S01]  /*01f0*/  LEA.HI.X R7, R4, UR7, R11, 0x2, P1 ;  /* 0x0000000704077c11 */ /* 0x000fe200088f140b */
[----:B--2---:R-:W-:-:S04]  /*0200*/  IMAD.MOV.U32 R13, RZ, RZ, R8 ;  /* 0x000000ffff0d7224 */ /* 0x004fc800078e0008 */
[----:B------:R-:W-:-:S07]  /*0210*/  IMAD.X R7, RZ, RZ, R7, P2 ;  /* 0x000000ffff077224 */ /* 0x000fce00010e0607 */
.L_x_8:
[----:B0-----:R-:W2:Y:S04]  /*0220*/  LDG.E R27, desc[UR4][R6.64+-0x20] ;  /* 0xffffe004061b7981 */ /* 0x001ea8000c1e1900 */
[----:B------:R-:W3:Y:S04]  /*0230*/  LDG.E R24, desc[UR4][R6.64+-0x1c] ;  /* 0xffffe40406187981 */ /* 0x000ee8000c1e1900 */
[----:B------:R-:W4:Y:S04]  /*0240*/  LDG.E R23, desc[UR4][R6.64+-0x18] ;  /* 0xffffe80406177981 */ /* 0x000f28000c1e1900 */
[----:B------:R-:W5:Y:S04]  /*0250*/  LDG.E R22, desc[UR4][R6.64+-0x14] ;  /* 0xffffec0406167981 */ /* 0x000f68000c1e1900 */
[----:B------:R-:W5:Y:S04]  /*0260*/  LDG.E R12, desc[UR4][R6.64+-0x10] ;  /* 0xfffff004060c7981 */ /* 0x000f68000c1e1900 */
[----:B------:R-:W5:Y:S04]  /*0270*/  LDG.E R21, desc[UR4][R6.64+-0xc] ;  /* 0xfffff40406157981 */ /* 0x000f68000c1e1900 */
[----:B------:R-:W5:Y:S04]  /*0280*/  LDG.E R20, desc[UR4][R6.64+-0x8] ;  /* 0xfffff80406147981 */ /* 0x000f68000c1e1900 */
[----:B------:R-:W5:Y:S04]  /*0290*/  LDG.E R19, desc[UR4][R6.64+-0x4] ;  /* 0xfffffc0406137981 */ /* 0x000f68000c1e1900 */
[----:B------:R-:W5:Y:S04]  /*02a0*/  LDG.E R18, desc[UR4][R6.64] ;  /* 0x0000000406127981 */ /* 0x000f68000c1e1900 */
[----:B------:R-:W5:Y:S04]  /*02b0*/  LDG.E R17, desc[UR4][R6.64+0x4] ;  /* 0x0000040406117981 */ /* 0x000f68000c1e1900 */
[----:B------:R-:W5:Y:S04]  /*02c0*/  LDG.E R16, desc[UR4][R6.64+0x8] ;  /* 0x0000080406107981 */ /* 0x000f68000c1e1900 */
[----:B------:R-:W5:Y:S01]  /*02d0*/  LDG.E R15, desc[UR4][R6.64+0xc] ;  /* 0x00000c04060f7981 */ /* 0x000f62000c1e1900 */
[----:B--2---:R-:W-:-:S03]  /*02e0*/  FADD R27, R27, R10 ;  /* 0x0000000a1b1b7221 */ /* 0x004fc60000000000 */
[----:B------:R-:W2:Y:S01]  /*02f0*/  LDG.E R10, desc[UR4][R6.64+0x10] ;  /* 0x00001004060a7981 */ /* 0x000ea2000c1e1900 */
[----:B---3--:R-:W-:-:S03]  /*0300*/  FADD R26, R27, R24 ;  /* 0x000000181b1a7221 */ /* 0x008fc60000000000 */
[----:B------:R-:W3:Y:S01]  /*0310*/  LDG.E R24, desc[UR4][R6.64+0x14] ;  /* 0x0000140406187981 */ /* 0x000ee2000c1e1900 */
[----:B----4-:R-:W-:-:S03]  /*0320*/  FADD R27, R26, R23 ;  /* 0x000000171a1b7221 */ /* 0x010fc60000000000 */
[----:B------:R-:W4:Y:S01]  /*0330*/  LDG.E R23, desc[UR4][R6.64+0x18] ;  /* 0x0000180406177981 */ /* 0x000f22000c1e1900 */
[----:B-----5:R-:W-:-:S03]  /*0340*/  FADD R27, R27, R22 ;  /* 0x000000161b1b7221 */ /* 0x020fc60000000000 */
[----:B------:R0:W5:Y:S01]  /*0350*/  LDG.E R22, desc[UR4][R6.64+0x1c] ;  /* 0x00001c0406167981 */ /* 0x000162000c1e1900 */
[----:B------:R-:W-:Y:S01]  /*0360*/  IADD3 R14, P1, PT, R14, -0x10, RZ ;  /* 0xfffffff00e0e7810 */ /* 0x000fe20007f3e0ff */
[----:B------:R-:W-:-:S03]  /*0370*/  FADD R12, R27, R12 ;  /* 0x0000000c1b0c7221 */ /* 0x000fc60000000000 */
[----:B------:R-:W-:Y:S01]  /*0380*/  IADD3.X R13, PT, PT, R13, -0x1, RZ, P1, !PT ;  /* 0xffffffff0d0d7810 */ /* 0x000fe20000ffe4ff */
[----:B------:R-:W-:Y:S01]  /*0390*/  FADD R21, R12, R21 ;  /* 0x000000150c157221 */ /* 0x000fe20000000000 */
[----:B------:R-:W-:-:S03]  /*03a0*/  ISETP.NE.U32.AND P1, PT, R14, RZ, PT ;  /* 0x000000ff0e00720c */ /* 0x000fc60003f25070 */
[----:B------:R-:W-:Y:S01]  /*03b0*/  FADD R20, R21, R20 ;  /* 0x0000001415147221 */ /* 0x000fe20000000000 */
[----:B------:R-:W-:Y:S02]  /*03c0*/  ISETP.NE.AND.EX P1, PT, R13, RZ, PT, P1 ;  /* 0x000000ff0d00720c */ /* 0x000fe40003f25310 */
[----:B0-----:R-:W-:Y:S01]  /*03d0*/  IADD3 R6, P2, PT, R6, 0x40, RZ ;  /* 0x0000004006067810 */ /* 0x001fe20007f5e0ff */
[----:B------:R-:W-:-:S03]  /*03e0*/  FADD R19, R20, R19 ;  /* 0x0000001314137221 */ /* 0x000fc60000000000 */
[----:B------:R-:W-:Y:S01]  /*03f0*/  IADD3.X R7, PT, PT, RZ, R7, RZ, P2, !PT ;  /* 0x00000007ff077210 */ /* 0x000fe200017fe4ff */
[----:B------:R-:W-:-:S04]  /*0400*/  FADD R18, R19, R18 ;  /* 0x0000001213127221 */ /* 0x000fc80000000000 */
[----:B------:R-:W-:-:S04]  /*0410*/  FADD R17, R18, R17 ;  /* 0x0000001112117221 */ /* 0x000fc80000000000 */
[----:B------:R-:W-:-:S04]  /*0420*/  FADD R16, R17, R16 ;  /* 0x0000001011107221 */ /* 0x000fc80000000000 */
[----:B------:R-:W-:-:S04]  /*0430*/  FADD R15, R16, R15 ;  /* 0x0000000f100f7221 */ /* 0x000fc80000000000 */
[----:B--2---:R-:W-:-:S04]  /*0440*/  FADD R15, R15, R10 ;  /* 0x0000000a0f0f7221 */ /* 0x004fc80000000000 */
[----:B---3--:R-:W-:-:S04]  /*0450*/  FADD R24, R15, R24 ;  /* 0x000000180f187221 */ /* 0x008fc80000000000 */
[----:B----4-:R-:W-:-:S04]  /*0460*/  FADD R23, R24, R23 ;  /* 0x0000001718177221 */ /* 0x010fc80000000000 */
[----:B-----5:R-:W-:Y:S01]  /*0470*/  FADD R10, R23, R22 ;  /* 0x00000016170a7221 */ /* 0x020fe20000000000 */
[----:B------:R-:W-:Y:S06]  /*0480*/  @P1 BRA `(.L_x_8) ;  /* 0xfffffffc00641947 */ /* 0x000fec000383ffff */
.L_x_7:
[----:B------:R-:W-:Y:S05]  /*0490*/  @!P0 BRA `(.L_x_9) ;  /* 0x00000004000c8947 */ /* 0x000fea0003800000 */
[----:B------:R-:W-:Y:S02]  /*04a0*/  ISETP.GE.U32.AND P1, PT, R25, 0x8, PT ;  /* 0x000000081900780c */ /* 0x000fe40003f26070 */
[----:B------:R-:W-:Y:S02]  /*04b0*/  LOP3.LUT R14, R2, 0x7, RZ, 0xc0, !PT ;  /* 0x00000007020e7812 */ /* 0x000fe400078ec0ff */
[----:B------:R-:W-:Y:S02]  /*04c0*/  ISETP.GE.U32.AND.EX P1, PT, RZ, RZ, PT, P1 ;  /* 0x000000ffff00720c */ /* 0x000fe40003f26110 */
[----:B------:R-:W-:-:S04]  /*04d0*/  ISETP.NE.U32.AND P0, PT, R14, RZ, PT ;  /* 0x000000ff0e00720c */ /* 0x000fc80003f05070 */
[----:B------:R-:W-:-:S07]  /*04e0*/  ISETP.NE.AND.EX P0, PT, RZ, RZ, PT, P0 ;  /* 0x000000ffff00720c */ /* 0x000fce0003f05300 */
[----:B------:R-:W-:Y:S06]  /*04f0*/  @!P1 BRA `(.L_x_10) ;  /* 0x00000000005c9947 */ /* 0x000fec0003800000 */
[----:B------:R-:W1:Y:S01]  /*0500*/  LDCU.64 UR6, c[0x0][0x380] ;  /* 0x00007000ff0677ac */ /* 0x000e620008000a00 */
[----:B------:R-:W-:-:S05]  /*0510*/  IADD3 R7, P1, PT, R3, R4, RZ ;  /* 0x0000000403077210 */ /* 0x000fca0007f3e0ff */
[----:B------:R-:W-:Y:S01]  /*0520*/  IMAD.X R12, R8, 0x1, R11, P1 ;  /* 0x00000001080c7824 */ /* 0x000fe200008e060b */
[----:B-1----:R-:W-:-:S04]  /*0530*/  LEA R6, P1, R7, UR6, 0x2 ;  /* 0x0000000607067c11 */ /* 0x002fc8000f8210ff */
[----:B------:R-:W-:-:S05]  /*0540*/  LEA.HI.X R7, R7, UR7, R12, 0x2, P1 ;  /* 0x0000000707077c11 */ /* 0x000fca00088f140c */
[----:B0-----:R-:W2:Y:S04]  /*0550*/  LDG.E R13, desc[UR4][R6.64] ;  /* 0x00000004060d7981 */ /* 0x001ea8000c1e1900 */
[----:B------:R-:W3:Y:S04]  /*0560*/  LDG.E R12, desc[UR4][R6.64+0x4] ;  /* 0x00000404060c7981 */ /* 0x000ee8000c1e1900 */
[----:B------:R-:W4:Y:S04]  /*0570*/  LDG.E R15, desc[UR4][R6.64+0x8] ;  /* 0x00000804060f7981 */ /* 0x000f28000c1e1900 */
[----:B------:R-:W5:Y:S04]  /*0580*/  LDG.E R17, desc[UR4][R6.64+0xc] ;  /* 0x00000c0406117981 */ /* 0x000f68000c1e1900 */
[----:B------:R-:W5:Y:S04]  /*0590*/  LDG.E R19, desc[UR4][R6.64+0x10] ;  /* 0x0000100406137981 */ /* 0x000f68000c1e1900 */
[----:B------:R-:W5:Y:S04]  /*05a0*/  LDG.E R21, desc[UR4][R6.64+0x14] ;  /* 0x0000140406157981 */ /* 0x000f68000c1e1900 */
        /* <DEDUP_REMOVED lines=12> */
.L_x_10:
[----:B------:R-:W-:Y:S05]  /*0670*/  @!P0 BRA `(.L_x_9) ;  /* 0x0000000000948947 */ /* 0x000fea0003800000 */
[----:B------:R-:W-:-:S04]  /*0680*/  ISETP.GE.U32.AND P0, PT, R14, 0x4, PT ;  /* 0x000000040e00780c */ /* 0x000fc80003f06070 */
[----:B------:R-:W-:-:S13]  /*0690*/  ISETP.GE.U32.AND.EX P0, PT, RZ, RZ, PT, P0 ;  /* 0x000000ffff00720c */ /* 0x000fda0003f06100 */
[----:B------:R-:W1:Y:S01]  /*06a0*/  @P0 LDC.64 R14, c[0x0][0x380] ;  /* 0x0000e000ff0e0b82 */ /* 0x000e620000000a00 */
[----:B------:R-:W-:-:S05]  /*06b0*/  @P0 IADD3 R7, P1, PT, R3, R4, RZ ;  /* 0x0000000403070210 */ /* 0x000fca0007f3e0ff */
[----:B------:R-:W-:Y:S01]  /*06c0*/  @P0 IMAD.X R12, R8, 0x1, R11, P1 ;  /* 0x00000001080c0824 */ /* 0x000fe200008e060b */
[----:B-1----:R-:W-:-:S04]  /*06d0*/  @P0 LEA R6, P1, R7, R14, 0x2 ;  /* 0x0000000e07060211 */ /* 0x002fc800078210ff */
[----:B------:R-:W-:-:S05]  /*06e0*/  @P0 LEA.HI.X R7, R7, R15, R12, 0x2, P1 ;  /* 0x0000000f07070211 */ /* 0x000fca00008f140c */
[----:B0-----:R-:W2:Y:S04]  /*06f0*/  @P0 LDG.E R15, desc[UR4][R6.64] ;  /* 0x00000004060f0981 */ /* 0x001ea8000c1e1900 */
[----:B------:R-:W3:Y:S04]  /*0700*/  @P0 LDG.E R14, desc[UR4][R6.64+0x4] ;  /* 0x00000404060e0981 */ /* 0x000ee8000c1e1900 */
[----:B------:R-:W4:Y:S04]  /*0710*/  @P0 LDG.E R17, desc[UR4][R6.64+0x8] ;  /* 0x0000080406110981 */ /* 0x000f28000c1e1900 */
[----:B------:R-:W5:Y:S01]  /*0720*/  @P0 LDG.E R19, desc[UR4][R6.64+0xc] ;  /* 0x00000c0406130981 */ /* 0x000f62000c1e1900 */
[----:B------:R-:W-:-:S02]  /*0730*/  LOP3.LUT R12, R2, 0x3, RZ, 0xc0, !PT ;  /* 0x00000003020c7812 */ /* 0x000fc400078ec0ff */
[----:B------:R-:W-:Y:S02]  /*0740*/  MOV R13, RZ ;  /* 0x000000ff000d7202 */ /* 0x000fe40000000f00 */
[----:B------:R-:W-:Y:S02]  /*0750*/  ISETP.NE.U32.AND P1, PT, R12, RZ, PT ;  /* 0x000000ff0c00720c */ /* 0x000fe40003f25070 */
[----:B------:R-:W-:Y:S02]  /*0760*/  @P0 IADD3 R3, P2, PT, R3, 0x4, RZ ;  /* 0x0000000403030810 */ /* 0x000fe40007f5e0ff */
[----:B------:R-:W-:-:S03]  /*0770*/  ISETP.NE.AND.EX P1, PT, R13, RZ, PT, P1 ;  /* 0x000000ff0d00720c */ /* 0x000fc60003f25310 */
[----:B------:R-:W-:Y:S02]  /*0780*/  @P0 IMAD.X R8, RZ, RZ, R8, P2 ;  /* 0x000000ffff080224 */ /* 0x000fe400010e0608 */
[----:B--2---:R-:W-:-:S04]  /*0790*/  @P0 FADD R15, R10, R15 ;  /* 0x0000000f0a0f0221 */ /* 0x004fc80000000000 */
[----:B---3--:R-:W-:-:S04]  /*07a0*/  @P0 FADD R14, R15, R14 ;  /* 0x0000000e0f0e0221 */ /* 0x008fc80000000000 */
[----:B----4-:R-:W-:-:S04]  /*07b0*/  @P0 FADD R14, R14, R17 ;  /* 0x000000110e0e0221 */ /* 0x010fc80000000000 */
[----:B-----5:R-:W-:Y:S01]  /*07c0*/  @P0 FADD R10, R14, R19 ;  /* 0x000000130e0a0221 */ /* 0x020fe20000000000 */
[----:B------:R-:W-:Y:S06]  /*07d0*/  @!P1 BRA `(.L_x_9) ;  /* 0x00000000003c9947 */ /* 0x000fec0003800000 */
[----:B------:R-:W0:Y:S01]  /*07e0*/  LDCU.64 UR6, c[0x0][0x380] ;  /* 0x00007000ff0677ac */ /* 0x000e220008000a00 */
[----:B------:R-:W-:-:S05]  /*07f0*/  IADD3 R5, P0, PT, R3, R4, RZ ;  /* 0x0000000403057210 */ /* 0x000fca0007f1e0ff */
[----:B------:R-:W-:Y:S01]  /*0800*/  IMAD.X R8, R8, 0x1, R11, P0 ;  /* 0x0000000108087824 */ /* 0x000fe200000e060b */
[----:B0-----:R-:W-:-:S04]  /*0810*/  LEA R2, P1, R5, UR6, 0x2 ;  /* 0x0000000605027c11 */ /* 0x001fc8000f8210ff */
[----:B------:R-:W-:-:S09]  /*0820*/  LEA.HI.X R5, R5, UR7, R8, 0x2, P1 ;  /* 0x0000000705057c11 */ /* 0x000fd200088f1408 */
.L_x_11:
[----:B------:R-:W-:-:S06]  /*0830*/  MOV R3, R5 ;  /* 0x0000000500037202 */ /* 0x000fcc0000000f00 */
[----:B------:R0:W2:Y:S01]  /*0840*/  LDG.E R3, desc[UR4][R2.64] ;  /* 0x0000000402037981 */ /* 0x0000a2000c1e1900 */
[----:B------:R-:W-:-:S04]  /*0850*/  IADD3 R12, P0, PT, R12, -0x1, RZ ;  /* 0xffffffff0c0c7810 */ /* 0x000fc80007f1e0ff */
[----:B------:R-:W-:Y:S02]  /*0860*/  IADD3.X R13, PT, PT, R13, -0x1, RZ, P0, !PT ;  /* 0xffffffff0d0d7810 */ /* 0x000fe400007fe4ff */
[----:B------:R-:W-:Y:S02]  /*0870*/  ISETP.NE.U32.AND P0, PT, R12, RZ, PT ;  /* 0x000000ff0c00720c */ /* 0x000fe40003f05070 */
[----:B0-----:R-:W-:Y:S02]  /*0880*/  IADD3 R2, P1, PT, R2, 0x4, RZ ;  /* 0x0000000402027810 */ /* 0x001fe40007f3e0ff */
[----:B------:R-:W-:-:S03]  /*0890*/  ISETP.NE.AND.EX P0, PT, R13, RZ, PT, P0 ;  /* 0x000000ff0d00720c */ /* 0x000fc60003f05300 */
[----:B------:R-:W-:Y:S02]  /*08a0*/  IMAD.X R5, RZ, RZ, R5, P1 ;  /* 0x000000ffff057224 */ /* 0x000fe400008e0605 */
[----:B--2---:R-:W-:-:S08]  /*08b0*/  FADD R10, R3, R10 ;  /* 0x0000000a030a7221 */ /* 0x004fd00000000000 */
[----:B------:R-:W-:Y:S05]  /*08c0*/  @P0 BRA `(.L_x_11) ;  /* 0xfffffffc00d80947 */ /* 0x000fea000383ffff */
.L_x_9:
[----:B------:R-:W1:Y:S02]  /*08d0*/  LDCU.64 UR6, c[0x0][0x388] ;  /* 0x00007100ff0677ac */ /* 0x000e640008000a00 */
[----:B-1----:R-:W-:-:S04]  /*08e0*/  LEA R2, P0, R9, UR6, 0x2 ;  /* 0x0000000609027c11 */ /* 0x002fc8000f8010ff */
[----:B------:R-:W-:-:S05]  /*08f0*/  LEA.HI.X R3, R9, UR7, R0, 0x2, P0 ;  /* 0x0000000709037c11 */ /* 0x000fca00080f1400 */
[----:B0-----:R-:W-:Y:S01]  /*0900*/  STG.E desc[UR4][R2.64], R10 ;  /* 0x0000000a02007986 */ /* 0x001fe2000c101904 */
[----:B------:R-:W-:Y:S05]  /*0910*/  EXIT ;  /* 0x000000000000794d */ /* 0x000fea0003800000 */
.L_x_12:
        /* <DEDUP_REMOVED lines=14> */
.L_x_14:


//--------------------- .nv.shared.reserved.0     --------------------------
	.section	.nv.shared.reserved.0,"aw",@nobits
	.weak		__nv_reservedSMEM_offset_0_alias
	.size		__nv_reservedSMEM_offset_0_alias, 0, 64
	.other		__nv_reservedSMEM_offset_0_alias,@"STO_CUDA_RESERVED_SHARED STV_DEFAULT"
__nv_reservedSMEM_offset_0_alias:
	.zero		0
	.zero		64


//--------------------- .nv.constant0._ZN4cuda11column_sumsEPKfPfm --------------------------
	.section	.nv.constant0._ZN4cuda11column_sumsEPKfPfm,"a",@progbits
	.sectionflags	@""
	.align	4
.nv.constant0._ZN4cuda11column_sumsEPKfPfm:
	.zero		920


//--------------------- .nv.constant0._ZN4cuda8row_sumsEPKfPfm --------------------------
	.section	.nv.constant0._ZN4cuda8row_sumsEPKfPfm,"a",@progbits
	.sectionflags	@""
	.align	4
.nv.constant0._ZN4cuda8row_sumsEPKfPfm:
	.zero		920


//--------------------- SYMBOLS --------------------------

	.type		.nv.reservedSmem.offset0,@object
	.size		.nv.reservedSmem.offset0,0x4
